//
// Generated by NVIDIA NVVM Compiler
//
// Compiler Build ID: CL-36424714
// Cuda compilation tools, release 13.0, V13.0.88
// Based on NVVM 20.0.0
//

.version 9.0
.target sm_100
.address_size 64

	// .globl	_Z15matrixMulKernelPiS_S_iii

.visible .entry _Z15matrixMulKernelPiS_S_iii(
	.param .u64 .ptr .align 1 _Z15matrixMulKernelPiS_S_iii_param_0,
	.param .u64 .ptr .align 1 _Z15matrixMulKernelPiS_S_iii_param_1,
	.param .u64 .ptr .align 1 _Z15matrixMulKernelPiS_S_iii_param_2,
	.param .u32 _Z15matrixMulKernelPiS_S_iii_param_3,
	.param .u32 _Z15matrixMulKernelPiS_S_iii_param_4,
	.param .u32 _Z15matrixMulKernelPiS_S_iii_param_5
)
{
	.reg .pred 	%p<13>;
	.reg .b32 	%r<87>;
	.reg .b32 	%f<53>;
	.reg .b64 	%rd<53>;

	ld.param.u64 	%rd7, [_Z15matrixMulKernelPiS_S_iii_param_0];
	ld.param.u64 	%rd8, [_Z15matrixMulKernelPiS_S_iii_param_1];
	ld.param.u64 	%rd6, [_Z15matrixMulKernelPiS_S_iii_param_2];
	ld.param.u32 	%r20, [_Z15matrixMulKernelPiS_S_iii_param_3];
	ld.param.u32 	%r18, [_Z15matrixMulKernelPiS_S_iii_param_4];
	ld.param.u32 	%r19, [_Z15matrixMulKernelPiS_S_iii_param_5];
	cvta.to.global.u64 	%rd1, %rd8;
	cvta.to.global.u64 	%rd2, %rd7;
	mov.u32 	%r21, %ctaid.y;
	mov.u32 	%r22, %ntid.y;
	mov.u32 	%r23, %tid.y;
	mad.lo.s32 	%r1, %r21, %r22, %r23;
	mov.u32 	%r24, %ctaid.x;
	mov.u32 	%r25, %ntid.x;
	mov.u32 	%r26, %tid.x;
	mad.lo.s32 	%r2, %r24, %r25, %r26;
	setp.ge.s32 	%p1, %r1, %r20;
	setp.ge.s32 	%p2, %r2, %r19;
	or.pred  	%p3, %p1, %p2;
	@%p3 bra 	$L__BB0_14;
	setp.lt.s32 	%p4, %r18, 1;
	mov.f32 	%f52, 0f00000000;
	@%p4 bra 	$L__BB0_13;
	mul.lo.s32 	%r3, %r18, %r1;
	and.b32  	%r4, %r18, 7;
	setp.lt.u32 	%p5, %r18, 8;
	mov.f32 	%f52, 0f00000000;
	mov.b32 	%r85, 0;
	@%p5 bra 	$L__BB0_5;
	and.b32  	%r85, %r18, 2147483640;
	neg.s32 	%r83, %r85;
	shl.b32 	%r7, %r19, 3;
	mul.wide.u32 	%rd9, %r3, 4;
	add.s64 	%rd10, %rd9, %rd2;
	add.s64 	%rd52, %rd10, 16;
	mov.f32 	%f52, 0f00000000;
	mul.wide.s32 	%rd13, %r19, 4;
	mov.u32 	%r82, %r2;
$L__BB0_4:
	.pragma "nounroll";
	ld.global.u32 	%r28, [%rd52+-16];
	mul.wide.s32 	%rd11, %r82, 4;
	add.s64 	%rd12, %rd1, %rd11;
	ld.global.u32 	%r29, [%rd12];
	mul.lo.s32 	%r30, %r29, %r28;
	cvt.rn.f32.s32 	%f17, %r30;
	add.f32 	%f18, %f52, %f17;
	ld.global.u32 	%r31, [%rd52+-12];
	add.s64 	%rd14, %rd12, %rd13;
	ld.global.u32 	%r32, [%rd14];
	mul.lo.s32 	%r33, %r32, %r31;
	cvt.rn.f32.s32 	%f19, %r33;
	add.f32 	%f20, %f18, %f19;
	ld.global.u32 	%r34, [%rd52+-8];
	add.s64 	%rd15, %rd14, %rd13;
	ld.global.u32 	%r35, [%rd15];
	mul.lo.s32 	%r36, %r35, %r34;
	cvt.rn.f32.s32 	%f21, %r36;
	add.f32 	%f22, %f20, %f21;
	ld.global.u32 	%r37, [%rd52+-4];
	add.s64 	%rd16, %rd15, %rd13;
	ld.global.u32 	%r38, [%rd16];
	mul.lo.s32 	%r39, %r38, %r37;
	cvt.rn.f32.s32 	%f23, %r39;
	add.f32 	%f24, %f22, %f23;
	ld.global.u32 	%r40, [%rd52];
	add.s64 	%rd17, %rd16, %rd13;
	ld.global.u32 	%r41, [%rd17];
	mul.lo.s32 	%r42, %r41, %r40;
	cvt.rn.f32.s32 	%f25, %r42;
	add.f32 	%f26, %f24, %f25;
	ld.global.u32 	%r43, [%rd52+4];
	add.s64 	%rd18, %rd17, %rd13;
	ld.global.u32 	%r44, [%rd18];
	mul.lo.s32 	%r45, %r44, %r43;
	cvt.rn.f32.s32 	%f27, %r45;
	add.f32 	%f28, %f26, %f27;
	ld.global.u32 	%r46, [%rd52+8];
	add.s64 	%rd19, %rd18, %rd13;
	ld.global.u32 	%r47, [%rd19];
	mul.lo.s32 	%r48, %r47, %r46;
	cvt.rn.f32.s32 	%f29, %r48;
	add.f32 	%f30, %f28, %f29;
	ld.global.u32 	%r49, [%rd52+12];
	add.s64 	%rd20, %rd19, %rd13;
	ld.global.u32 	%r50, [%rd20];
	mul.lo.s32 	%r51, %r50, %r49;
	cvt.rn.f32.s32 	%f31, %r51;
	add.f32 	%f52, %f30, %f31;
	add.s32 	%r83, %r83, 8;
	add.s32 	%r82, %r82, %r7;
	add.s64 	%rd52, %rd52, 32;
	setp.ne.s32 	%p6, %r83, 0;
	@%p6 bra 	$L__BB0_4;
$L__BB0_5:
	setp.eq.s32 	%p7, %r4, 0;
	@%p7 bra 	$L__BB0_13;
	and.b32  	%r13, %r18, 3;
	setp.lt.u32 	%p8, %r4, 4;
	@%p8 bra 	$L__BB0_8;
	add.s32 	%r52, %r85, %r3;
	mul.wide.u32 	%rd21, %r52, 4;
	add.s64 	%rd22, %rd2, %rd21;
	ld.global.u32 	%r53, [%rd22];
	mad.lo.s32 	%r54, %r85, %r19, %r2;
	mul.wide.s32 	%rd23, %r54, 4;
	add.s64 	%rd24, %rd1, %rd23;
	ld.global.u32 	%r55, [%rd24];
	mul.lo.s32 	%r56, %r55, %r53;
	cvt.rn.f32.s32 	%f33, %r56;
	add.f32 	%f34, %f52, %f33;
	cvt.u64.u32 	%rd25, %r3;
	cvt.u64.u32 	%rd26, %r85;
	add.s64 	%rd27, %rd26, %rd25;
	shl.b64 	%rd28, %rd27, 2;
	add.s64 	%rd29, %rd2, %rd28;
	ld.global.u32 	%r57, [%rd29+4];
	mul.wide.s32 	%rd30, %r19, 4;
	add.s64 	%rd31, %rd24, %rd30;
	ld.global.u32 	%r58, [%rd31];
	mul.lo.s32 	%r59, %r58, %r57;
	cvt.rn.f32.s32 	%f35, %r59;
	add.f32 	%f36, %f34, %f35;
	ld.global.u32 	%r60, [%rd29+8];
	add.s64 	%rd32, %rd31, %rd30;
	ld.global.u32 	%r61, [%rd32];
	mul.lo.s32 	%r62, %r61, %r60;
	cvt.rn.f32.s32 	%f37, %r62;
	add.f32 	%f38, %f36, %f37;
	ld.global.u32 	%r63, [%rd29+12];
	add.s64 	%rd33, %rd32, %rd30;
	ld.global.u32 	%r64, [%rd33];
	mul.lo.s32 	%r65, %r64, %r63;
	cvt.rn.f32.s32 	%f39, %r65;
	add.f32 	%f52, %f38, %f39;
	add.s32 	%r85, %r85, 4;
$L__BB0_8:
	setp.eq.s32 	%p9, %r13, 0;
	@%p9 bra 	$L__BB0_13;
	setp.eq.s32 	%p10, %r13, 1;
	@%p10 bra 	$L__BB0_11;
	add.s32 	%r66, %r85, %r3;
	mul.wide.u32 	%rd34, %r66, 4;
	add.s64 	%rd35, %rd2, %rd34;
	ld.global.u32 	%r67, [%rd35];
	mad.lo.s32 	%r68, %r85, %r19, %r2;
	mul.wide.s32 	%rd36, %r68, 4;
	add.s64 	%rd37, %rd1, %rd36;
	ld.global.u32 	%r69, [%rd37];
	mul.lo.s32 	%r70, %r69, %r67;
	cvt.rn.f32.s32 	%f41, %r70;
	add.f32 	%f42, %f52, %f41;
	cvt.u64.u32 	%rd38, %r3;
	cvt.u64.u32 	%rd39, %r85;
	add.s64 	%rd40, %rd39, %rd38;
	shl.b64 	%rd41, %rd40, 2;
	add.s64 	%rd42, %rd2, %rd41;
	ld.global.u32 	%r71, [%rd42+4];
	mul.wide.s32 	%rd43, %r19, 4;
	add.s64 	%rd44, %rd37, %rd43;
	ld.global.u32 	%r72, [%rd44];
	mul.lo.s32 	%r73, %r72, %r71;
	cvt.rn.f32.s32 	%f43, %r73;
	add.f32 	%f52, %f42, %f43;
	add.s32 	%r85, %r85, 2;
$L__BB0_11:
	and.b32  	%r74, %r18, 1;
	setp.eq.b32 	%p11, %r74, 1;
	not.pred 	%p12, %p11;
	@%p12 bra 	$L__BB0_13;
	add.s32 	%r75, %r85, %r3;
	mul.wide.u32 	%rd45, %r75, 4;
	add.s64 	%rd46, %rd2, %rd45;
	ld.global.u32 	%r76, [%rd46];
	mad.lo.s32 	%r77, %r85, %r19, %r2;
	mul.wide.s32 	%rd47, %r77, 4;
	add.s64 	%rd48, %rd1, %rd47;
	ld.global.u32 	%r78, [%rd48];
	mul.lo.s32 	%r79, %r78, %r76;
	cvt.rn.f32.s32 	%f44, %r79;
	add.f32 	%f52, %f52, %f44;
$L__BB0_13:
	cvt.rzi.s32.f32 	%r80, %f52;
	mad.lo.s32 	%r81, %r19, %r1, %r2;
	cvta.to.global.u64 	%rd49, %rd6;
	mul.wide.s32 	%rd50, %r81, 4;
	add.s64 	%rd51, %rd49, %rd50;
	st.global.u32 	[%rd51], %r80;
$L__BB0_14:
	ret;

}


// ===== COMPILED SASS (sm_100) =====

	.target	sm_100

	.elftype	@"ET_EXEC"


//--------------------- .note.nv.tkinfo           --------------------------
	.section	.note.nv.tkinfo,"",@"SHT_NOTE"
	.sectionflags	@"SHF_NOTE_NV_TKINFO"
	.tkinfo
        /*0018*/ 	.word	0x00000002
        /*0030*/ 	.string	""
        /*0030*/ 	.string	"ptxas"
        /*0030*/ 	.string	"Cuda compilation tools, release 13.0, V13.0.88"
        /*0030*/ 	.string	"Build cuda_13.0.r13.0/compiler.36424714_0"
        /*0030*/ 	.string	"-arch sm_100 -m 64 "



//--------------------- .note.nv.cuinfo           --------------------------
	.section	.note.nv.cuinfo,"",@"SHT_NOTE"
	.sectionflags	@"SHF_NOTE_NV_CUINFO"
        /*0018*/ 	.short	0x0002
        /*001a*/ 	.short	0x0064
        /*001c*/ 	.short	0x0082
	.zero		2


//--------------------- .nv.info                  --------------------------
	.section	.nv.info,"",@"SHT_CUDA_INFO"
	.align	4


	//----- nvinfo : EIATTR_REGCOUNT
	.align		4
        /*0000*/ 	.byte	0x04, 0x2f
        /*0002*/ 	.short	(.L_1 - .L_0)
	.align		4
.L_0:
        /*0004*/ 	.word	index@(_Z15matrixMulKernelPiS_S_iii)
        /*0008*/ 	.word	0x00000020


	//----- nvinfo : EIATTR_FRAME_SIZE
	.align		4
.L_1:
        /*000c*/ 	.byte	0x04, 0x11
        /*000e*/ 	.short	(.L_3 - .L_2)
	.align		4
.L_2:
        /*0010*/ 	.word	index@(_Z15matrixMulKernelPiS_S_iii)
        /*0014*/ 	.word	0x00000000


	//----- nvinfo : EIATTR_MIN_STACK_SIZE
	.align		4
.L_3:
        /*0018*/ 	.byte	0x04, 0x12
        /*001a*/ 	.short	(.L_5 - .L_4)
	.align		4
.L_4:
        /*001c*/ 	.word	index@(_Z15matrixMulKernelPiS_S_iii)
        /*0020*/ 	.word	0x00000000
.L_5:


//--------------------- .nv.compat                --------------------------
	.section	.nv.compat,"",@"SHT_CUDA_COMPAT_INFO"
	.align	4
        /*0000*/ 	.byte	0x02, 0x09, 0x00, 0x00, 0x02, 0x02, 0x01, 0x00, 0x02, 0x05, 0x05, 0x00, 0x03, 0x07, 0x01, 0x01
        /*0010*/ 	.byte	0x02, 0x03, 0x00, 0x00, 0x02, 0x06, 0x01, 0x00, 0x04, 0x0b, 0x08, 0x00, 0x09, 0x00, 0x00, 0x00
        /*0020*/ 	.byte	0x00, 0x00, 0x00, 0x00


//--------------------- .nv.info._Z15matrixMulKernelPiS_S_iii --------------------------
	.section	.nv.info._Z15matrixMulKernelPiS_S_iii,"",@"SHT_CUDA_INFO"
	.sectionflags	@""
	.align	4


	//----- nvinfo : EIATTR_CUDA_API_VERSION
	.align		4
        /*0000*/ 	.byte	0x04, 0x37
        /*0002*/ 	.short	(.L_7 - .L_6)
.L_6:
        /*0004*/ 	.word	0x00000082


	//----- nvinfo : EIATTR_KPARAM_INFO
	.align		4
.L_7:
        /*0008*/ 	.byte	0x04, 0x17
        /*000a*/ 	.short	(.L_9 - .L_8)
.L_8:
        /*000c*/ 	.word	0x00000000
        /*0010*/ 	.short	0x0005
        /*0012*/ 	.short	0x0020
        /*0014*/ 	.byte	0x00, 0xf0, 0x11, 0x00


	//----- nvinfo : EIATTR_KPARAM_INFO
	.align		4
.L_9:
        /*0018*/ 	.byte	0x04, 0x17
        /*001a*/ 	.short	(.L_11 - .L_10)
.L_10:
        /*001c*/ 	.word	0x00000000
        /*0020*/ 	.short	0x0004
        /*0022*/ 	.short	0x001c
        /*0024*/ 	.byte	0x00, 0xf0, 0x11, 0x00


	//----- nvinfo : EIATTR_KPARAM_INFO
	.align		4
.L_11:
        /*0028*/ 	.byte	0x04, 0x17
        /*002a*/ 	.short	(.L_13 - .L_12)
.L_12:
        /*002c*/ 	.word	0x00000000
        /*0030*/ 	.short	0x0003
        /*0032*/ 	.short	0x0018
        /*0034*/ 	.byte	0x00, 0xf0, 0x11, 0x00


	//----- nvinfo : EIATTR_KPARAM_INFO
	.align		4
.L_13:
        /*0038*/ 	.byte	0x04, 0x17
        /*003a*/ 	.short	(.L_15 - .L_14)
.L_14:
        /*003c*/ 	.word	0x00000000
        /*0040*/ 	.short	0x0002
        /*0042*/ 	.short	0x0010
        /*0044*/ 	.byte	0x00, 0xf5, 0x21, 0x00


	//----- nvinfo : EIATTR_KPARAM_INFO
	.align		4
.L_15:
        /*0048*/ 	.byte	0x04, 0x17
        /*004a*/ 	.short	(.L_17 - .L_16)
.L_16:
        /*004c*/ 	.word	0x00000000
        /*0050*/ 	.short	0x0001
        /*0052*/ 	.short	0x0008
        /*0054*/ 	.byte	0x00, 0xf5, 0x21, 0x00


	//----- nvinfo : EIATTR_KPARAM_INFO
	.align		4
.L_17:
        /*0058*/ 	.byte	0x04, 0x17
        /*005a*/ 	.short	(.L_19 - .L_18)
.L_18:
        /*005c*/ 	.word	0x00000000
        /*0060*/ 	.short	0x0000
        /*0062*/ 	.short	0x0000
        /*0064*/ 	.byte	0x00, 0xf5, 0x21, 0x00


	//----- nvinfo : EIATTR_SPARSE_MMA_MASK
	.align		4
.L_19:
        /*0068*/ 	.byte	0x03, 0x50
        /*006a*/ 	.short	0x0000


	//----- nvinfo : EIATTR_MAXREG_COUNT
	.align		4
        /*006c*/ 	.byte	0x03, 0x1b
        /*006e*/ 	.short	0x00ff


	//----- nvinfo : EIATTR_MERCURY_ISA_VERSION
	.align		4
        /*0070*/ 	.byte	0x03, 0x5f
        /*0072*/ 	.short	0x0101


	//----- nvinfo : EIATTR_VRC_CTA_INIT_COUNT
	.align		4
        /*0074*/ 	.byte	0x02, 0x4a
	.zero		1
	.zero		1


	//----- nvinfo : EIATTR_EXIT_INSTR_OFFSETS
	.align		4
        /*0078*/ 	.byte	0x04, 0x1c
        /*007a*/ 	.short	(.L_21 - .L_20)


	//   ....[0]....
.L_20:
        /*007c*/ 	.word	0x000000d0


	//   ....[1]....
        /*0080*/ 	.word	0x00000ae0


	//----- nvinfo : EIATTR_CBANK_PARAM_SIZE
	.align		4
.L_21:
        /*0084*/ 	.byte	0x03, 0x19
        /*0086*/ 	.short	0x0024


	//----- nvinfo : EIATTR_PARAM_CBANK
	.align		4
        /*0088*/ 	.byte	0x04, 0x0a
        /*008a*/ 	.short	(.L_23 - .L_22)
	.align		4
.L_22:
        /*008c*/ 	.word	index@(.nv.constant0._Z15matrixMulKernelPiS_S_iii)
        /*0090*/ 	.short	0x0380
        /*0092*/ 	.short	0x0024


	//----- nvinfo : EIATTR_SW_WAR
	.align		4
.L_23:
        /*0094*/ 	.byte	0x04, 0x36
        /*0096*/ 	.short	(.L_25 - .L_24)
.L_24:
        /*0098*/ 	.word	0x00000008
.L_25:


//--------------------- .nv.callgraph             --------------------------
	.section	.nv.callgraph,"",@"SHT_CUDA_CALLGRAPH"
	.align	4
	.sectionentsize	8
	.align		4
        /*0000*/ 	.word	0x00000000
	.align		4
        /*0004*/ 	.word	0xffffffff
	.align		4
        /*0008*/ 	.word	0x00000000
	.align		4
        /*000c*/ 	.word	0xfffffffe
	.align		4
        /*0010*/ 	.word	0x00000000
	.align		4
        /*0014*/ 	.word	0xfffffffd
	.align		4
        /*0018*/ 	.word	0x00000000
	.align		4
        /*001c*/ 	.word	0xfffffffc


//--------------------- .text._Z15matrixMulKernelPiS_S_iii --------------------------
	.section	.text._Z15matrixMulKernelPiS_S_iii,"ax",@progbits
	.align	128
        .global         _Z15matrixMulKernelPiS_S_iii
        .type           _Z15matrixMulKernelPiS_S_iii,@function
        .size           _Z15matrixMulKernelPiS_S_iii,(.L_x_6 - _Z15matrixMulKernelPiS_S_iii)
        .other          _Z15matrixMulKernelPiS_S_iii,@"STO_CUDA_ENTRY STV_DEFAULT"
_Z15matrixMulKernelPiS_S_iii:
.text._Z15matrixMulKernelPiS_S_iii:
[----:B------:R-:W-:Y:S01]  /*0000*/  LDC R1, c[0x0][0x37c] ;  /* 0x0000df00ff017b82 */ /* 0x000fe20000000800 */
[----:B------:R-:W0:Y:S07]  /*0010*/  S2R R5, SR_TID.X ;  /* 0x0000000000057919 */ /* 0x000e2e0000002100 */
[----:B------:R-:W1:Y:S01]  /*0020*/  LDC R14, c[0x0][0x364] ;  /* 0x0000d900ff0e7b82 */ /* 0x000e620000000800 */
[----:B------:R-:W2:Y:S01]  /*0030*/  LDCU UR6, c[0x0][0x398] ;  /* 0x00007300ff0677ac */ /* 0x000ea20008000800 */
[----:B------:R-:W1:Y:S06]  /*0040*/  S2R R3, SR_TID.Y ;  /* 0x0000000000037919 */ /* 0x000e6c0000002200 */
[----:B------:R-:W0:Y:S08]  /*0050*/  S2UR UR5, SR_CTAID.X ;  /* 0x00000000000579c3 */ /* 0x000e300000002500 */
[----:B------:R-:W0:Y:S08]  /*0060*/  LDC R0, c[0x0][0x360] ;  /* 0x0000d800ff007b82 */ /* 0x000e300000000800 */
[----:B------:R-:W1:Y:S08]  /*0070*/  S2UR UR4, SR_CTAID.Y ;  /* 0x00000000000479c3 */ /* 0x000e700000002600 */
[----:B------:R-:W3:Y:S01]  /*0080*/  LDC R15, c[0x0][0x3a0] ;  /* 0x0000e800ff0f7b82 */ /* 0x000ee20000000800 */
[----:B0-----:R-:W-:-:S02]  /*0090*/  IMAD R0, R0, UR5, R5 ;  /* 0x0000000500007c24 */ /* 0x001fc4000f8e0205 */
[----:B-1----:R-:W-:-:S03]  /*00a0*/  IMAD R14, R14, UR4, R3 ;  /* 0x000000040e0e7c24 */ /* 0x002fc6000f8e0203 */
[----:B---3--:R-:W-:-:S04]  /*00b0*/  ISETP.GE.AND P0, PT, R0, R15, PT ;  /* 0x0000000f0000720c */ /* 0x008fc80003f06270 */
[----:B--2---:R-:W-:-:S13]  /*00c0*/  ISETP.GE.OR P0, PT, R14, UR6, P0 ;  /* 0x000000060e007c0c */ /* 0x004fda0008706670 */
[----:B------:R-:W-:Y:S05]  /*00d0*/  @P0 EXIT ;  /* 0x000000000000094d */ /* 0x000fea0003800000 */
[----:B------:R-:W0:Y:S01]  /*00e0*/  LDCU UR5, c[0x0][0x39c] ;  /* 0x00007380ff0577ac */ /* 0x000e220008000800 */
[----:B------:R-:W-:Y:S01]  /*00f0*/  HFMA2 R18, -RZ, RZ, 0, 0 ;  /* 0x00000000ff127431 */ /* 0x000fe200000001ff */
[----:B------:R-:W1:Y:S01]  /*0100*/  LDCU.64 UR8, c[0x0][0x358] ;  /* 0x00006b00ff0877ac */ /* 0x000e620008000a00 */
[----:B0-----:R-:W-:-:S09]  /*0110*/  UISETP.GE.AND UP0, UPT, UR5, 0x1, UPT ;  /* 0x000000010500788c */ /* 0x001fd2000bf06270 */
[----:B-1----:R-:W-:Y:S05]  /*0120*/  BRA.U !UP0, `(.L_x_0) ;  /* 0x0000000908587547 */ /* 0x002fea000b800000 */
[----:B------:R-:W-:Y:S02]  /*0130*/  UISETP.GE.U32.AND UP1, UPT, UR5, 0x8, UPT ;  /* 0x000000080500788c */ /* 0x000fe4000bf26070 */
[----:B------:R-:W-:Y:S01]  /*0140*/  IMAD R17, R14, UR5, RZ ;  /* 0x000000050e117c24 */ /* 0x000fe2000f8e02ff */
[----:B------:R-:W-:Y:S01]  /*0150*/  ULOP3.LUT UR6, UR5, 0x7, URZ, 0xc0, !UPT ;  /* 0x0000000705067892 */ /* 0x000fe2000f8ec0ff */
[----:B------:R-:W-:Y:S01]  /*0160*/  MOV R18, RZ ;  /* 0x000000ff00127202 */ /* 0x000fe20000000f00 */
[----:B------:R-:W-:Y:S02]  /*0170*/  UMOV UR4, URZ ;  /* 0x000000ff00047c82 */ /* 0x000fe40008000000 */
[----:B------:R-:W-:Y:S02]  /*0180*/  UISETP.NE.AND UP0, UPT, UR6, URZ, UPT ;  /* 0x000000ff0600728c */ /* 0x000fe4000bf05270 */
[----:B------:R-:W-:Y:S09]  /*0190*/  BRA.U !UP1, `(.L_x_1) ;  /* 0x0000000109fc7547 */ /* 0x000ff2000b800000 */
[----:B------:R-:W0:Y:S01]  /*01a0*/  LDC.64 R2, c[0x0][0x380] ;  /* 0x0000e000ff027b82 */ /* 0x000e220000000a00 */
[----:B------:R-:W-:Y:S01]  /*01b0*/  ULOP3.LUT UR4, UR5, 0x7ffffff8, URZ, 0xc0, !UPT ;  /* 0x7ffffff805047892 */ /* 0x000fe2000f8ec0ff */
[----:B------:R-:W-:Y:S02]  /*01c0*/  MOV R18, RZ ;  /* 0x000000ff00127202 */ /* 0x000fe40000000f00 */
[----:B------:R-:W-:Y:S01]  /*01d0*/  MOV R16, R0 ;  /* 0x0000000000107202 */ /* 0x000fe20000000f00 */
[----:B------:R-:W-:Y:S01]  /*01e0*/  UIADD3 UR7, UPT, UPT, -UR4, URZ, URZ ;  /* 0x000000ff04077290 */ /* 0x000fe2000fffe1ff */
[----:B0-----:R-:W-:-:S03]  /*01f0*/  IMAD.WIDE.U32 R2, R17, 0x4, R2 ;  /* 0x0000000411027825 */ /* 0x001fc600078e0002 */
[----:B------:R-:W-:-:S04]  /*0200*/  IADD3 R2, P0, PT, R2, 0x10, RZ ;  /* 0x0000001002027810 */ /* 0x000fc80007f1e0ff */
[----:B------:R-:W-:-:S09]  /*0210*/  IADD3.X R3, PT, PT, RZ, R3, RZ, P0, !PT ;  /* 0x00000003ff037210 */ /* 0x000fd200007fe4ff */
.L_x_2:
[----:B------:R-:W0:Y:S01]  /*0220*/  LDC.64 R10, c[0x0][0x388] ;  /* 0x0000e200ff0a7b82 */ /* 0x000e220000000a00 */
[----:B------:R-:W2:Y:S04]  /*0230*/  LDG.E R19, desc[UR8][R2.64+-0x10] ;  /* 0xfffff00802137981 */ /* 0x000ea8000c1e1900 */
[----:B------:R-:W3:Y:S04]  /*0240*/  LDG.E R22, desc[UR8][R2.64+-0xc] ;  /* 0xfffff40802167981 */ /* 0x000ee8000c1e1900 */
[----:B------:R-:W4:Y:S04]  /*0250*/  LDG.E R24, desc[UR8][R2.64+-0x8] ;  /* 0xfffff80802187981 */ /* 0x000f28000c1e1900 */
[----:B------:R-:W5:Y:S04]  /*0260*/  LDG.E R25, desc[UR8][R2.64+-0x4] ;  /* 0xfffffc0802197981 */ /* 0x000f68000c1e1900 */
[----:B------:R-:W5:Y:S04]  /*0270*/  LDG.E R27, desc[UR8][R2.64] ;  /* 0x00000008021b7981 */ /* 0x000f68000c1e1900 */
[----:B------:R-:W5:Y:S01]  /*0280*/  LDG.E R26, desc[UR8][R2.64+0x4] ;  /* 0x00000408021a7981 */ /* 0x000f62000c1e1900 */
[----:B0-----:R-:W-:-:S05]  /*0290*/  IMAD.WIDE R10, R16, 0x4, R10 ;  /* 0x00000004100a7825 */ /* 0x001fca00078e020a */
[----:B------:R0:W2:Y:S01]  /*02a0*/  LDG.E R20, desc[UR8][R10.64] ;  /* 0x000000080a147981 */ /* 0x0000a2000c1e1900 */
[----:B------:R-:W-:-:S05]  /*02b0*/  IMAD.WIDE R12, R15, 0x4, R10 ;  /* 0x000000040f0c7825 */ /* 0x000fca00078e020a */
[----:B------:R1:W3:Y:S01]  /*02c0*/  LDG.E R21, desc[UR8][R12.64] ;  /* 0x000000080c157981 */ /* 0x0002e2000c1e1900 */
[----:B------:R-:W-:-:S05]  /*02d0*/  IMAD.WIDE R28, R15, 0x4, R12 ;  /* 0x000000040f1c7825 */ /* 0x000fca00078e020c */
[----:B------:R-:W4:Y:S01]  /*02e0*/  LDG.E R23, desc[UR8][R28.64] ;  /* 0x000000081c177981 */ /* 0x000f22000c1e1900 */
[----:B------:R-:W-:-:S04]  /*02f0*/  IMAD.WIDE R6, R15, 0x4, R28 ;  /* 0x000000040f067825 */ /* 0x000fc800078e021c */
[C---:B------:R-:W-:Y:S02]  /*0300*/  IMAD.WIDE R8, R15.reuse, 0x4, R6 ;  /* 0x000000040f087825 */ /* 0x040fe400078e0206 */
[----:B------:R-:W5:Y:S02]  /*0310*/  LDG.E R6, desc[UR8][R6.64] ;  /* 0x0000000806067981 */ /* 0x000f64000c1e1900 */
[C---:B------:R-:W-:Y:S02]  /*0320*/  IMAD.WIDE R4, R15.reuse, 0x4, R8 ;  /* 0x000000040f047825 */ /* 0x040fe400078e0208 */
[----:B------:R-:W5:Y:S04]  /*0330*/  LDG.E R29, desc[UR8][R2.64+0x8] ;  /* 0x00000808021d7981 */ /* 0x000f68000c1e1900 */
[----:B------:R-:W5:Y:S01]  /*0340*/  LDG.E R8, desc[UR8][R8.64] ;  /* 0x0000000808087981 */ /* 0x000f62000c1e1900 */
[----:B0-----:R-:W-:-:S03]  /*0350*/  IMAD.WIDE R10, R15, 0x4, R4 ;  /* 0x000000040f0a7825 */ /* 0x001fc600078e0204 */
[----:B------:R-:W5:Y:S01]  /*0360*/  LDG.E R4, desc[UR8][R4.64] ;  /* 0x0000000804047981 */ /* 0x000f62000c1e1900 */
[----:B-1----:R-:W-:-:S03]  /*0370*/  IMAD.WIDE R12, R15, 0x4, R10 ;  /* 0x000000040f0c7825 */ /* 0x002fc600078e020a */
[----:B------:R0:W5:Y:S04]  /*0380*/  LDG.E R7, desc[UR8][R2.64+0xc] ;  /* 0x00000c0802077981 */ /* 0x000168000c1e1900 */
[----:B------:R-:W5:Y:S04]  /*0390*/  LDG.E R10, desc[UR8][R10.64] ;  /* 0x000000080a0a7981 */ /* 0x000f68000c1e1900 */
[----:B------:R-:W5:Y:S01]  /*03a0*/  LDG.E R12, desc[UR8][R12.64] ;  /* 0x000000080c0c7981 */ /* 0x000f62000c1e1900 */
[----:B------:R-:W-:-:S04]  /*03b0*/  UIADD3 UR7, UPT, UPT, UR7, 0x8, URZ ;  /* 0x0000000807077890 */ /* 0x000fc8000fffe0ff */
[----:B------:R-:W-:Y:S01]  /*03c0*/  UISETP.NE.AND UP1, UPT, UR7, URZ, UPT ;  /* 0x000000ff0700728c */ /* 0x000fe2000bf25270 */
[----:B0-----:R-:W-:Y:S02]  /*03d0*/  IADD3 R2, P0, PT, R2, 0x20, RZ ;  /* 0x0000002002027810 */ /* 0x001fe40007f1e0ff */
[----:B------:R-:W-:Y:S02]  /*03e0*/  LEA R16, R15, R16, 0x3 ;  /* 0x000000100f107211 */ /* 0x000fe400078e18ff */
[----:B------:R-:W-:Y:S01]  /*03f0*/  IADD3.X R3, PT, PT, RZ, R3, RZ, P0, !PT ;  /* 0x00000003ff037210 */ /* 0x000fe200007fe4ff */
[----:B--2---:R-:W-:-:S05]  /*0400*/  IMAD R19, R19, R20, RZ ;  /* 0x0000001413137224 */ /* 0x004fca00078e02ff */
[----:B------:R-:W-:Y:S01]  /*0410*/  I2FP.F32.S32 R19, R19 ;  /* 0x0000001300137245 */ /* 0x000fe20000201400 */
[----:B---3--:R-:W-:-:S04]  /*0420*/  IMAD R21, R22, R21, RZ ;  /* 0x0000001516157224 */ /* 0x008fc800078e02ff */
[----:B------:R-:W-:Y:S01]  /*0430*/  FADD R19, R19, R18 ;  /* 0x0000001213137221 */ /* 0x000fe20000000000 */
[----:B------:R-:W-:Y:S01]  /*0440*/  I2FP.F32.S32 R20, R21 ;  /* 0x0000001500147245 */ /* 0x000fe20000201400 */
[----:B----4-:R-:W-:-:S04]  /*0450*/  IMAD R23, R24, R23, RZ ;  /* 0x0000001718177224 */ /* 0x010fc800078e02ff */
[----:B------:R-:W-:Y:S01]  /*0460*/  FADD R19, R19, R20 ;  /* 0x0000001413137221 */ /* 0x000fe20000000000 */
[----:B-----5:R-:W-:Y:S01]  /*0470*/  IMAD R25, R25, R6, RZ ;  /* 0x0000000619197224 */ /* 0x020fe200078e02ff */
[----:B------:R-:W-:-:S04]  /*0480*/  I2FP.F32.S32 R6, R23 ;  /* 0x0000001700067245 */ /* 0x000fc80000201400 */
[----:B------:R-:W-:Y:S01]  /*0490*/  I2FP.F32.S32 R25, R25 ;  /* 0x0000001900197245 */ /* 0x000fe20000201400 */
[----:B------:R-:W-:Y:S01]  /*04a0*/  FADD R6, R19, R6 ;  /* 0x0000000613067221 */ /* 0x000fe20000000000 */
[----:B------:R-:W-:-:S03]  /*04b0*/  IMAD R8, R27, R8, RZ ;  /* 0x000000081b087224 */ /* 0x000fc600078e02ff */
[----:B------:R-:W-:Y:S01]  /*04c0*/  FADD R6, R6, R25 ;  /* 0x0000001906067221 */ /* 0x000fe20000000000 */
[----:B------:R-:W-:Y:S01]  /*04d0*/  IMAD R4, R26, R4, RZ ;  /* 0x000000041a047224 */ /* 0x000fe200078e02ff */
        /* <DEDUP_REMOVED lines=8> */
[----:B------:R-:W-:-:S04]  /*0560*/  FADD R4, R4, R7 ;  /* 0x0000000704047221 */ /* 0x000fc80000000000 */
[----:B------:R-:W-:Y:S01]  /*0570*/  FADD R18, R4, R5 ;  /* 0x0000000504127221 */ /* 0x000fe20000000000 */
[----:B------:R-:W-:Y:S06]  /*0580*/  BRA.U UP1, `(.L_x_2) ;  /* 0xfffffffd01247547 */ /* 0x000fec000b83ffff */
.L_x_1:
[----:B------:R-:W-:Y:S05]  /*0590*/  BRA.U !UP0, `(.L_x_0) ;  /* 0x00000005083c7547 */ /* 0x000fea000b800000 */
[----:B------:R-:W-:Y:S02]  /*05a0*/  UISETP.GE.U32.AND UP0, UPT, UR6, 0x4, UPT ;  /* 0x000000040600788c */ /* 0x000fe4000bf06070 */
[----:B------:R-:W-:-:S04]  /*05b0*/  ULOP3.LUT UR7, UR5, 0x3, URZ, 0xc0, !UPT ;  /* 0x0000000305077892 */ /* 0x000fc8000f8ec0ff */
[----:B------:R-:W-:-:S03]  /*05c0*/  UISETP.NE.AND UP1, UPT, UR7, URZ, UPT ;  /* 0x000000ff0700728c */ /* 0x000fc6000bf25270 */
[----:B------:R-:W-:Y:S08]  /*05d0*/  BRA.U !UP0, `(.L_x_3) ;  /* 0x00000001088c7547 */ /* 0x000ff0000b800000 */
[----:B------:R-:W0:Y:S01]  /*05e0*/  LDC.64 R6, c[0x0][0x388] ;  /* 0x0000e200ff067b82 */ /* 0x000e220000000a00 */
[----:B------:R-:W1:Y:S01]  /*05f0*/  LDCU.64 UR10, c[0x0][0x380] ;  /* 0x00007000ff0a77ac */ /* 0x000e620008000a00 */
[----:B------:R-:W-:Y:S01]  /*0600*/  IMAD R9, R15, UR4, R0 ;  /* 0x000000040f097c24 */ /* 0x000fe2000f8e0200 */
[C---:B------:R-:W-:Y:S02]  /*0610*/  IADD3 R3, PT, PT, R17.reuse, UR4, RZ ;  /* 0x0000000411037c10 */ /* 0x040fe4000fffe0ff */
[----:B------:R-:W-:-:S03]  /*0620*/  IADD3 R10, P0, PT, R17, UR4, RZ ;  /* 0x00000004110a7c10 */ /* 0x000fc6000ff1e0ff */
[----:B------:R-:W2:Y:S01]  /*0630*/  LDC.64 R4, c[0x0][0x380] ;  /* 0x0000e000ff047b82 */ /* 0x000ea20000000a00 */
[----:B0-----:R-:W-:-:S04]  /*0640*/  IMAD.WIDE R6, R9, 0x4, R6 ;  /* 0x0000000409067825 */ /* 0x001fc800078e0206 */
[----:B------:R-:W-:Y:S02]  /*0650*/  IMAD.WIDE R8, R15, 0x4, R6 ;  /* 0x000000040f087825 */ /* 0x000fe400078e0206 */
[----:B------:R-:W3:Y:S02]  /*0660*/  LDG.E R7, desc[UR8][R6.64] ;  /* 0x0000000806077981 */ /* 0x000ee4000c1e1900 */
[----:B--2---:R-:W-:Y:S01]  /*0670*/  IMAD.WIDE.U32 R4, R3, 0x4, R4 ;  /* 0x0000000403047825 */ /* 0x004fe200078e0004 */
[----:B------:R-:W-:Y:S02]  /*0680*/  IADD3.X R3, PT, PT, RZ, RZ, RZ, P0, !PT ;  /* 0x000000ffff037210 */ /* 0x000fe400007fe4ff */
[----:B-1----:R-:W-:-:S03]  /*0690*/  LEA R2, P0, R10, UR10, 0x2 ;  /* 0x0000000a0a027c11 */ /* 0x002fc6000f8010ff */
[----:B------:R-:W3:Y:S01]  /*06a0*/  LDG.E R4, desc[UR8][R4.64] ;  /* 0x0000000804047981 */ /* 0x000ee2000c1e1900 */
[----:B------:R-:W-:Y:S01]  /*06b0*/  LEA.HI.X R3, R10, UR11, R3, 0x2, P0 ;  /* 0x0000000b0a037c11 */ /* 0x000fe200080f1403 */
[C---:B------:R-:W-:Y:S02]  /*06c0*/  IMAD.WIDE R10, R15.reuse, 0x4, R8 ;  /* 0x000000040f0a7825 */ /* 0x040fe400078e0208 */
[----:B------:R-:W2:Y:S04]  /*06d0*/  LDG.E R8, desc[UR8][R8.64] ;  /* 0x0000000808087981 */ /* 0x000ea8000c1e1900 */
[----:B------:R-:W2:Y:S01]  /*06e0*/  LDG.E R19, desc[UR8][R2.64+0x4] ;  /* 0x0000040802137981 */ /* 0x000ea2000c1e1900 */
[----:B------:R-:W-:-:S03]  /*06f0*/  IMAD.WIDE R12, R15, 0x4, R10 ;  /* 0x000000040f0c7825 */ /* 0x000fc600078e020a */
[----:B------:R-:W4:Y:S04]  /*0700*/  LDG.E R21, desc[UR8][R10.64] ;  /* 0x000000080a157981 */ /* 0x000f28000c1e1900 */
[----:B------:R-:W4:Y:S04]  /*0710*/  LDG.E R20, desc[UR8][R2.64+0x8] ;  /* 0x0000080802147981 */ /* 0x000f28000c1e1900 */
[----:B------:R-:W5:Y:S04]  /*0720*/  LDG.E R22, desc[UR8][R2.64+0xc] ;  /* 0x00000c0802167981 */ /* 0x000f68000c1e1900 */
[----:B------:R-:W5:Y:S01]  /*0730*/  LDG.E R13, desc[UR8][R12.64] ;  /* 0x000000080c0d7981 */ /* 0x000f62000c1e1900 */
[----:B------:R-:W-:Y:S01]  /*0740*/  UIADD3 UR4, UPT, UPT, UR4, 0x4, URZ ;  /* 0x0000000404047890 */ /* 0x000fe2000fffe0ff */
[----:B---3--:R-:W-:-:S05]  /*0750*/  IMAD R16, R4, R7, RZ ;  /* 0x0000000704107224 */ /* 0x008fca00078e02ff */
[----:B------:R-:W-:Y:S01]  /*0760*/  I2FP.F32.S32 R5, R16 ;  /* 0x0000001000057245 */ /* 0x000fe20000201400 */
[----:B--2---:R-:W-:-:S04]  /*0770*/  IMAD R19, R19, R8, RZ ;  /* 0x0000000813137224 */ /* 0x004fc800078e02ff */
[----:B------:R-:W-:Y:S01]  /*0780*/  FADD R5, R18, R5 ;  /* 0x0000000512057221 */ /* 0x000fe20000000000 */
[----:B------:R-:W-:Y:S01]  /*0790*/  I2FP.F32.S32 R4, R19 ;  /* 0x0000001300047245 */ /* 0x000fe20000201400 */
[----:B----4-:R-:W-:-:S04]  /*07a0*/  IMAD R20, R20, R21, RZ ;  /* 0x0000001514147224 */ /* 0x010fc800078e02ff */
[----:B------:R-:W-:Y:S01]  /*07b0*/  FADD R4, R5, R4 ;  /* 0x0000000405047221 */ /* 0x000fe20000000000 */
[----:B------:R-:W-:Y:S01]  /*07c0*/  I2FP.F32.S32 R7, R20 ;  /* 0x0000001400077245 */ /* 0x000fe20000201400 */
[----:B-----5:R-:W-:-:S04]  /*07d0*/  IMAD R22, R22, R13, RZ ;  /* 0x0000000d16167224 */ /* 0x020fc800078e02ff */
[----:B------:R-:W-:Y:S01]  /*07e0*/  FADD R4, R4, R7 ;  /* 0x0000000704047221 */ /* 0x000fe20000000000 */
[----:B------:R-:W-:-:S05]  /*07f0*/  I2FP.F32.S32 R3, R22 ;  /* 0x0000001600037245 */ /* 0x000fca0000201400 */
[----:B------:R-:W-:-:S07]  /*0800*/  FADD R18, R4, R3 ;  /* 0x0000000304127221 */ /* 0x000fce0000000000 */
.L_x_3:
[----:B------:R-:W-:Y:S05]  /*0810*/  BRA.U !UP1, `(.L_x_0) ;  /* 0x00000001099c7547 */ /* 0x000fea000b800000 */
[----:B------:R-:W-:Y:S02]  /*0820*/  UISETP.NE.AND UP0, UPT, UR7, 0x1, UPT ;  /* 0x000000010700788c */ /* 0x000fe4000bf05270 */
[----:B------:R-:W-:-:S04]  /*0830*/  ULOP3.LUT UR5, UR5, 0x1, URZ, 0xc0, !UPT ;  /* 0x0000000105057892 */ /* 0x000fc8000f8ec0ff */
[----:B------:R-:W-:-:S03]  /*0840*/  UISETP.NE.U32.AND UP1, UPT, UR5, 0x1, UPT ;  /* 0x000000010500788c */ /* 0x000fc6000bf25070 */
[----:B------:R-:W-:Y:S08]  /*0850*/  BRA.U !UP0, `(.L_x_4) ;  /* 0x00000001085c7547 */ /* 0x000ff0000b800000 */
[----:B------:R-:W0:Y:S01]  /*0860*/  LDC.64 R2, c[0x0][0x380] ;  /* 0x0000e000ff027b82 */ /* 0x000e220000000a00 */
[----:B------:R-:W1:Y:S01]  /*0870*/  LDCU.64 UR6, c[0x0][0x380] ;  /* 0x00007000ff0677ac */ /* 0x000e620008000a00 */
[----:B------:R-:W-:Y:S01]  /*0880*/  IADD3 R7, PT, PT, R17, UR4, RZ ;  /* 0x0000000411077c10 */ /* 0x000fe2000fffe0ff */
[----:B------:R-:W-:Y:S01]  /*0890*/  IMAD R9, R15, UR4, R0 ;  /* 0x000000040f097c24 */ /* 0x000fe2000f8e0200 */
[----:B------:R-:W-:-:S04]  /*08a0*/  IADD3 R8, P0, PT, R17, UR4, RZ ;  /* 0x0000000411087c10 */ /* 0x000fc8000ff1e0ff */
[----:B------:R-:W2:Y:S01]  /*08b0*/  LDC.64 R4, c[0x0][0x388] ;  /* 0x0000e200ff047b82 */ /* 0x000ea20000000a00 */
[----:B0-----:R-:W-:Y:S01]  /*08c0*/  IMAD.WIDE.U32 R2, R7, 0x4, R2 ;  /* 0x0000000407027825 */ /* 0x001fe200078e0002 */
[----:B------:R-:W-:Y:S02]  /*08d0*/  IADD3.X R7, PT, PT, RZ, RZ, RZ, P0, !PT ;  /* 0x000000ffff077210 */ /* 0x000fe400007fe4ff */
[----:B-1----:R-:W-:-:S03]  /*08e0*/  LEA R6, P0, R8, UR6, 0x2 ;  /* 0x0000000608067c11 */ /* 0x002fc6000f8010ff */
[----:B------:R-:W3:Y:S01]  /*08f0*/  LDG.E R2, desc[UR8][R2.64] ;  /* 0x0000000802027981 */ /* 0x000ee2000c1e1900 */
[----:B------:R-:W-:Y:S01]  /*0900*/  LEA.HI.X R7, R8, UR7, R7, 0x2, P0 ;  /* 0x0000000708077c11 */ /* 0x000fe200080f1407 */
[----:B--2---:R-:W-:-:S04]  /*0910*/  IMAD.WIDE R4, R9, 0x4, R4 ;  /* 0x0000000409047825 */ /* 0x004fc800078e0204 */
[----:B------:R-:W2:Y:S01]  /*0920*/  LDG.E R6, desc[UR8][R6.64+0x4] ;  /* 0x0000040806067981 */ /* 0x000ea2000c1e1900 */
[----:B------:R-:W-:-:S03]  /*0930*/  IMAD.WIDE R8, R15, 0x4, R4 ;  /* 0x000000040f087825 */ /* 0x000fc600078e0204 */
[----:B------:R-:W3:Y:S04]  /*0940*/  LDG.E R5, desc[UR8][R4.64] ;  /* 0x0000000804057981 */ /* 0x000ee8000c1e1900 */
[----:B------:R-:W2:Y:S01]  /*0950*/  LDG.E R9, desc[UR8][R8.64] ;  /* 0x0000000808097981 */ /* 0x000ea2000c1e1900 */
[----:B------:R-:W-:Y:S01]  /*0960*/  UIADD3 UR4, UPT, UPT, UR4, 0x2, URZ ;  /* 0x0000000204047890 */ /* 0x000fe2000fffe0ff */
[----:B---3--:R-:W-:Y:S02]  /*0970*/  IMAD R10, R2, R5, RZ ;  /* 0x00000005020a7224 */ /* 0x008fe400078e02ff */
[----:B--2---:R-:W-:-:S03]  /*0980*/  IMAD R12, R6, R9, RZ ;  /* 0x00000009060c7224 */ /* 0x004fc600078e02ff */
[----:B------:R-:W-:Y:S02]  /*0990*/  I2FP.F32.S32 R11, R10 ;  /* 0x0000000a000b7245 */ /* 0x000fe40000201400 */
[----:B------:R-:W-:-:S03]  /*09a0*/  I2FP.F32.S32 R12, R12 ;  /* 0x0000000c000c7245 */ /* 0x000fc60000201400 */
[----:B------:R-:W-:-:S04]  /*09b0*/  FADD R11, R18, R11 ;  /* 0x0000000b120b7221 */ /* 0x000fc80000000000 */
[----:B------:R-:W-:-:S07]  /*09c0*/  FADD R18, R11, R12 ;  /* 0x0000000c0b127221 */ /* 0x000fce0000000000 */
.L_x_4:
[----:B------:R-:W-:Y:S05]  /*09d0*/  BRA.U UP1, `(.L_x_0) ;  /* 0x00000001012c7547 */ /* 0x000fea000b800000 */
[----:B------:R-:W0:Y:S01]  /*09e0*/  LDC.64 R2, c[0x0][0x380] ;  /* 0x0000e000ff027b82 */ /* 0x000e220000000a00 */
[----:B------:R-:W-:Y:S01]  /*09f0*/  IADD3 R17, PT, PT, R17, UR4, RZ ;  /* 0x0000000411117c10 */ /* 0x000fe2000fffe0ff */
[----:B------:R-:W-:-:S06]  /*0a00*/  IMAD R7, R15, UR4, R0 ;  /* 0x000000040f077c24 */ /* 0x000fcc000f8e0200 */
[----:B------:R-:W1:Y:S01]  /*0a10*/  LDC.64 R4, c[0x0][0x388] ;  /* 0x0000e200ff047b82 */ /* 0x000e620000000a00 */
[----:B0-----:R-:W-:-:S06]  /*0a20*/  IMAD.WIDE.U32 R2, R17, 0x4, R2 ;  /* 0x0000000411027825 */ /* 0x001fcc00078e0002 */
[----:B------:R-:W2:Y:S01]  /*0a30*/  LDG.E R2, desc[UR8][R2.64] ;  /* 0x0000000802027981 */ /* 0x000ea2000c1e1900 */
[----:B-1----:R-:W-:-:S06]  /*0a40*/  IMAD.WIDE R4, R7, 0x4, R4 ;  /* 0x0000000407047825 */ /* 0x002fcc00078e0204 */
[----:B------:R-:W2:Y:S02]  /*0a50*/  LDG.E R5, desc[UR8][R4.64] ;  /* 0x0000000804057981 */ /* 0x000ea4000c1e1900 */
[----:B--2---:R-:W-:-:S05]  /*0a60*/  IMAD R6, R2, R5, RZ ;  /* 0x0000000502067224 */ /* 0x004fca00078e02ff */
[----:B------:R-:W-:-:S05]  /*0a70*/  I2FP.F32.S32 R7, R6 ;  /* 0x0000000600077245 */ /* 0x000fca0000201400 */
[----:B------:R-:W-:-:S07]  /*0a80*/  FADD R18, R18, R7 ;  /* 0x0000000712127221 */ /* 0x000fce0000000000 */
.L_x_0:
[----:B------:R-:W0:Y:S01]  /*0a90*/  LDC.64 R2, c[0x0][0x390] ;  /* 0x0000e400ff027b82 */ /* 0x000e220000000a00 */
[----:B------:R-:W1:Y:S01]  /*0aa0*/  F2I.TRUNC.NTZ R5, R18 ;  /* 0x0000001200057305 */ /* 0x000e62000020f100 */
[----:B------:R-:W-:-:S04]  /*0ab0*/  IMAD R15, R14, R15, R0 ;  /* 0x0000000f0e0f7224 */ /* 0x000fc800078e0200 */
[----:B0-----:R-:W-:-:S05]  /*0ac0*/  IMAD.WIDE R2, R15, 0x4, R2 ;  /* 0x000000040f027825 */ /* 0x001fca00078e0202 */
[----:B-1----:R-:W-:Y:S01]  /*0ad0*/  STG.E desc[UR8][R2.64], R5 ;  /* 0x0000000502007986 */ /* 0x002fe2000c101908 */
[----:B------:R-:W-:Y:S05]  /*0ae0*/  EXIT ;  /* 0x000000000000794d */ /* 0x000fea0003800000 */
.L_x_5:
[----:B------:R-:W-:-:S00]  /*0af0*/  BRA `(.L_x_5) ;  /* 0xfffffffc00fc7947 */ /* 0x000fc0000383ffff */
[----:B------:R-:W-:-:S00]  /*0b00*/  NOP ;  /* 0x0000000000007918 */ /* 0x000fc00000000000 */
[----:B------:R-:W-:-:S00]  /*0b10*/  NOP ;  /* 0x0000000000007918 */ /* 0x000fc00000000000 */
[----:B------:R-:W-:-:S00]  /*0b20*/  NOP ;  /* 0x0000000000007918 */ /* 0x000fc00000000000 */
[----:B------:R-:W-:-:S00]  /*0b30*/  NOP ;  /* 0x0000000000007918 */ /* 0x000fc00000000000 */
[----:B------:R-:W-:-:S00]  /*0b40*/  NOP ;  /* 0x0000000000007918 */ /* 0x000fc00000000000 */
[----:B------:R-:W-:-:S00]  /*0b50*/  NOP ;  /* 0x0000000000007918 */ /* 0x000fc00000000000 */
[----:B------:R-:W-:-:S00]  /*0b60*/  NOP ;  /* 0x0000000000007918 */ /* 0x000fc00000000000 */
[----:B------:R-:W-:-:S00]  /*0b70*/  NOP ;  /* 0x0000000000007918 */ /* 0x000fc00000000000 */
.L_x_6:


//--------------------- .nv.shared.reserved.0     --------------------------
	.section	.nv.shared.reserved.0,"aw",@nobits
	.weak		__nv_reservedSMEM_offset_0_alias
	.size		__nv_reservedSMEM_offset_0_alias, 0, 64
	.other		__nv_reservedSMEM_offset_0_alias,@"STO_CUDA_RESERVED_SHARED STV_DEFAULT"
__nv_reservedSMEM_offset_0_alias:
	.zero		0
	.zero		64


//--------------------- .nv.constant0._Z15matrixMulKernelPiS_S_iii --------------------------
	.section	.nv.constant0._Z15matrixMulKernelPiS_S_iii,"a",@progbits
	.sectionflags	@""
	.align	4
.nv.constant0._Z15matrixMulKernelPiS_S_iii:
	.zero		932


//--------------------- SYMBOLS --------------------------

	.type		.nv.reservedSmem.offset0,@object
	.size		.nv.reservedSmem.offset0,0x4
